//
// Generated by NVIDIA NVVM Compiler
//
// Compiler Build ID: CL-36424714
// Cuda compilation tools, release 13.0, V13.0.88
// Based on NVVM 20.0.0
//

.version 9.0
.target sm_100
.address_size 64

	// .globl	_Z10kernelFuncPfS_i

.visible .entry _Z10kernelFuncPfS_i(
	.param .u64 .ptr .align 1 _Z10kernelFuncPfS_i_param_0,
	.param .u64 .ptr .align 1 _Z10kernelFuncPfS_i_param_1,
	.param .u32 _Z10kernelFuncPfS_i_param_2
)
{
	.reg .pred 	%p<4>;
	.reg .b32 	%r<8>;
	.reg .b32 	%f<10>;
	.reg .b64 	%rd<11>;

	ld.param.u64 	%rd4, [_Z10kernelFuncPfS_i_param_0];
	ld.param.u64 	%rd3, [_Z10kernelFuncPfS_i_param_1];
	ld.param.u32 	%r2, [_Z10kernelFuncPfS_i_param_2];
	cvta.to.global.u64 	%rd1, %rd4;
	mov.u32 	%r3, %ctaid.x;
	mov.u32 	%r4, %ntid.x;
	mov.u32 	%r5, %tid.x;
	mad.lo.s32 	%r1, %r3, %r4, %r5;
	setp.ge.s32 	%p1, %r1, %r2;
	@%p1 bra 	$L__BB0_5;
	setp.ne.s32 	%p2, %r1, 0;
	mul.wide.s32 	%rd5, %r1, 4;
	add.s64 	%rd2, %rd1, %rd5;
	@%p2 bra 	$L__BB0_3;
	ld.global.f32 	%f9, [%rd1];
	bra.uni 	$L__BB0_4;
$L__BB0_3:
	ld.global.f32 	%f9, [%rd2+-4];
$L__BB0_4:
	add.s32 	%r6, %r2, -1;
	setp.ne.s32 	%p3, %r1, %r6;
	selp.u32 	%r7, 1, 0, %p3;
	mul.wide.u32 	%rd6, %r7, 4;
	add.s64 	%rd7, %rd2, %rd6;
	ld.global.f32 	%f4, [%rd7];
	ld.global.f32 	%f5, [%rd2];
	add.f32 	%f6, %f9, %f5;
	add.f32 	%f7, %f4, %f6;
	div.rn.f32 	%f8, %f7, 0f40400000;
	cvta.to.global.u64 	%rd8, %rd3;
	add.s64 	%rd10, %rd8, %rd5;
	st.global.f32 	[%rd10], %f8;
$L__BB0_5:
	ret;

}


// ===== COMPILED SASS (sm_100) =====

	.target	sm_100

	.elftype	@"ET_EXEC"


//--------------------- .note.nv.tkinfo           --------------------------
	.section	.note.nv.tkinfo,"",@"SHT_NOTE"
	.sectionflags	@"SHF_NOTE_NV_TKINFO"
	.tkinfo
        /*0018*/ 	.word	0x00000002
        /*0030*/ 	.string	""
        /*0030*/ 	.string	"ptxas"
        /*0030*/ 	.string	"Cuda compilation tools, release 13.0, V13.0.88"
        /*0030*/ 	.string	"Build cuda_13.0.r13.0/compiler.36424714_0"
        /*0030*/ 	.string	"-arch sm_100 -m 64 "



//--------------------- .note.nv.cuinfo           --------------------------
	.section	.note.nv.cuinfo,"",@"SHT_NOTE"
	.sectionflags	@"SHF_NOTE_NV_CUINFO"
        /*0018*/ 	.short	0x0002
        /*001a*/ 	.short	0x0064
        /*001c*/ 	.short	0x0082
	.zero		2


//--------------------- .nv.info                  --------------------------
	.section	.nv.info,"",@"SHT_CUDA_INFO"
	.align	4


	//----- nvinfo : EIATTR_REGCOUNT
	.align		4
        /*0000*/ 	.byte	0x04, 0x2f
        /*0002*/ 	.short	(.L_1 - .L_0)
	.align		4
.L_0:
        /*0004*/ 	.word	index@(_Z10kernelFuncPfS_i)
        /*0008*/ 	.word	0x0000000e


	//----- nvinfo : EIATTR_FRAME_SIZE
	.align		4
.L_1:
        /*000c*/ 	.byte	0x04, 0x11
        /*000e*/ 	.short	(.L_3 - .L_2)
	.align		4
.L_2:
        /*0010*/ 	.word	index@($__internal_0_$__cuda_sm3x_div_rn_noftz_f32_slowpath)
        /*0014*/ 	.word	0x00000000


	//----- nvinfo : EIATTR_FRAME_SIZE
	.align		4
.L_3:
        /*0018*/ 	.byte	0x04, 0x11
        /*001a*/ 	.short	(.L_5 - .L_4)
	.align		4
.L_4:
        /*001c*/ 	.word	index@(_Z10kernelFuncPfS_i)
        /*0020*/ 	.word	0x00000000


	//----- nvinfo : EIATTR_MIN_STACK_SIZE
	.align		4
.L_5:
        /*0024*/ 	.byte	0x04, 0x12
        /*0026*/ 	.short	(.L_7 - .L_6)
	.align		4
.L_6:
        /*0028*/ 	.word	index@(_Z10kernelFuncPfS_i)
        /*002c*/ 	.word	0x00000000
.L_7:


//--------------------- .nv.compat                --------------------------
	.section	.nv.compat,"",@"SHT_CUDA_COMPAT_INFO"
	.align	4
        /*0000*/ 	.byte	0x02, 0x09, 0x00, 0x00, 0x02, 0x02, 0x01, 0x00, 0x02, 0x05, 0x05, 0x00, 0x03, 0x07, 0x01, 0x01
        /*0010*/ 	.byte	0x02, 0x03, 0x00, 0x00, 0x02, 0x06, 0x01, 0x00, 0x04, 0x0b, 0x08, 0x00, 0x01, 0x00, 0x00, 0x00
        /*0020*/ 	.byte	0x00, 0x00, 0x00, 0x00


//--------------------- .nv.info._Z10kernelFuncPfS_i --------------------------
	.section	.nv.info._Z10kernelFuncPfS_i,"",@"SHT_CUDA_INFO"
	.sectionflags	@""
	.align	4


	//----- nvinfo : EIATTR_CUDA_API_VERSION
	.align		4
        /*0000*/ 	.byte	0x04, 0x37
        /*0002*/ 	.short	(.L_9 - .L_8)
.L_8:
        /*0004*/ 	.word	0x00000082


	//----- nvinfo : EIATTR_KPARAM_INFO
	.align		4
.L_9:
        /*0008*/ 	.byte	0x04, 0x17
        /*000a*/ 	.short	(.L_11 - .L_10)
.L_10:
        /*000c*/ 	.word	0x00000000
        /*0010*/ 	.short	0x0002
        /*0012*/ 	.short	0x0010
        /*0014*/ 	.byte	0x00, 0xf0, 0x11, 0x00


	//----- nvinfo : EIATTR_KPARAM_INFO
	.align		4
.L_11:
        /*0018*/ 	.byte	0x04, 0x17
        /*001a*/ 	.short	(.L_13 - .L_12)
.L_12:
        /*001c*/ 	.word	0x00000000
        /*0020*/ 	.short	0x0001
        /*0022*/ 	.short	0x0008
        /*0024*/ 	.byte	0x00, 0xf5, 0x21, 0x00


	//----- nvinfo : EIATTR_KPARAM_INFO
	.align		4
.L_13:
        /*0028*/ 	.byte	0x04, 0x17
        /*002a*/ 	.short	(.L_15 - .L_14)
.L_14:
        /*002c*/ 	.word	0x00000000
        /*0030*/ 	.short	0x0000
        /*0032*/ 	.short	0x0000
        /*0034*/ 	.byte	0x00, 0xf5, 0x21, 0x00


	//----- nvinfo : EIATTR_SPARSE_MMA_MASK
	.align		4
.L_15:
        /*0038*/ 	.byte	0x03, 0x50
        /*003a*/ 	.short	0x0000


	//----- nvinfo : EIATTR_MAXREG_COUNT
	.align		4
        /*003c*/ 	.byte	0x03, 0x1b
        /*003e*/ 	.short	0x00ff


	//----- nvinfo : EIATTR_MERCURY_ISA_VERSION
	.align		4
        /*0040*/ 	.byte	0x03, 0x5f
        /*0042*/ 	.short	0x0101


	//----- nvinfo : EIATTR_VRC_CTA_INIT_COUNT
	.align		4
        /*0044*/ 	.byte	0x02, 0x4a
	.zero		1
	.zero		1


	//----- nvinfo : EIATTR_EXIT_INSTR_OFFSETS
	.align		4
        /*0048*/ 	.byte	0x04, 0x1c
        /*004a*/ 	.short	(.L_17 - .L_16)


	//   ....[0]....
.L_16:
        /*004c*/ 	.word	0x00000070


	//   ....[1]....
        /*0050*/ 	.word	0x00000280


	//----- nvinfo : EIATTR_CRS_STACK_SIZE
	.align		4
.L_17:
        /*0054*/ 	.byte	0x04, 0x1e
        /*0056*/ 	.short	(.L_19 - .L_18)
.L_18:
        /*0058*/ 	.word	0x00000000


	//----- nvinfo : EIATTR_CBANK_PARAM_SIZE
	.align		4
.L_19:
        /*005c*/ 	.byte	0x03, 0x19
        /*005e*/ 	.short	0x0014


	//----- nvinfo : EIATTR_PARAM_CBANK
	.align		4
        /*0060*/ 	.byte	0x04, 0x0a
        /*0062*/ 	.short	(.L_21 - .L_20)
	.align		4
.L_20:
        /*0064*/ 	.word	index@(.nv.constant0._Z10kernelFuncPfS_i)
        /*0068*/ 	.short	0x0380
        /*006a*/ 	.short	0x0014


	//----- nvinfo : EIATTR_SW_WAR
	.align		4
.L_21:
        /*006c*/ 	.byte	0x04, 0x36
        /*006e*/ 	.short	(.L_23 - .L_22)
.L_22:
        /*0070*/ 	.word	0x00000008
.L_23:


//--------------------- .nv.callgraph             --------------------------
	.section	.nv.callgraph,"",@"SHT_CUDA_CALLGRAPH"
	.align	4
	.sectionentsize	8
	.align		4
        /*0000*/ 	.word	0x00000000
	.align		4
        /*0004*/ 	.word	0xffffffff
	.align		4
        /*0008*/ 	.word	0x00000000
	.align		4
        /*000c*/ 	.word	0xfffffffe
	.align		4
        /*0010*/ 	.word	0x00000000
	.align		4
        /*0014*/ 	.word	0xfffffffd
	.align		4
        /*0018*/ 	.word	0x00000000
	.align		4
        /*001c*/ 	.word	0xfffffffc


//--------------------- .text._Z10kernelFuncPfS_i --------------------------
	.section	.text._Z10kernelFuncPfS_i,"ax",@progbits
	.align	128
        .global         _Z10kernelFuncPfS_i
        .type           _Z10kernelFuncPfS_i,@function
        .size           _Z10kernelFuncPfS_i,(.L_x_15 - _Z10kernelFuncPfS_i)
        .other          _Z10kernelFuncPfS_i,@"STO_CUDA_ENTRY STV_DEFAULT"
_Z10kernelFuncPfS_i:
.text._Z10kernelFuncPfS_i:
[----:B------:R-:W-:Y:S01]  /*0000*/  LDC R1, c[0x0][0x37c] ;  /* 0x0000df00ff017b82 */ /* 0x000fe20000000800 */
[----:B------:R-:W0:Y:S07]  /*0010*/  S2R R3, SR_TID.X ;  /* 0x0000000000037919 */ /* 0x000e2e0000002100 */
[----:B------:R-:W0:Y:S01]  /*0020*/  S2UR UR5, SR_CTAID.X ;  /* 0x00000000000579c3 */ /* 0x000e220000002500 */
[----:B------:R-:W1:Y:S07]  /*0030*/  LDCU UR4, c[0x0][0x390] ;  /* 0x00007200ff0477ac */ /* 0x000e6e0008000800 */
[----:B------:R-:W0:Y:S02]  /*0040*/  LDC R2, c[0x0][0x360] ;  /* 0x0000d800ff027b82 */ /* 0x000e240000000800 */
[----:B0-----:R-:W-:-:S05]  /*0050*/  IMAD R2, R2, UR5, R3 ;  /* 0x0000000502027c24 */ /* 0x001fca000f8e0203 */
[----:B-1----:R-:W-:-:S13]  /*0060*/  ISETP.GE.AND P0, PT, R2, UR4, PT ;  /* 0x0000000402007c0c */ /* 0x002fda000bf06270 */
[----:B------:R-:W-:Y:S05]  /*0070*/  @P0 EXIT ;  /* 0x000000000000094d */ /* 0x000fea0003800000 */
[C---:B------:R-:W-:Y:S01]  /*0080*/  ISETP.NE.AND P1, PT, R2.reuse, RZ, PT ;  /* 0x000000ff0200720c */ /* 0x040fe20003f25270 */
[----:B------:R-:W0:Y:S01]  /*0090*/  LDCU.64 UR6, c[0x0][0x358] ;  /* 0x00006b00ff0677ac */ /* 0x000e220008000a00 */
[----:B------:R-:W1:Y:S11]  /*00a0*/  LDC.64 R4, c[0x0][0x380] ;  /* 0x0000e000ff047b82 */ /* 0x000e760000000a00 */
[----:B------:R-:W0:Y:S02]  /*00b0*/  @!P1 LDC.64 R6, c[0x0][0x380] ;  /* 0x0000e000ff069b82 */ /* 0x000e240000000a00 */
[----:B0-----:R0:W2:Y:S01]  /*00c0*/  @!P1 LDG.E R0, desc[UR6][R6.64] ;  /* 0x0000000606009981 */ /* 0x0010a2000c1e1900 */
[----:B------:R-:W-:Y:S01]  /*00d0*/  UIADD3 UR4, UPT, UPT, UR4, -0x1, URZ ;  /* 0xffffffff04047890 */ /* 0x000fe2000fffe0ff */
[----:B-1----:R-:W-:-:S05]  /*00e0*/  IMAD.WIDE R4, R2, 0x4, R4 ;  /* 0x0000000402047825 */ /* 0x002fca00078e0204 */
[----:B------:R-:W-:Y:S01]  /*00f0*/  ISETP.NE.AND P0, PT, R2, UR4, PT ;  /* 0x0000000402007c0c */ /* 0x000fe2000bf05270 */
[----:B------:R-:W2:Y:S03]  /*0100*/  LDG.E R3, desc[UR6][R4.64] ;  /* 0x0000000604037981 */ /* 0x000ea6000c1e1900 */
[----:B------:R-:W-:-:S05]  /*0110*/  SEL R9, RZ, 0x1, !P0 ;  /* 0x00000001ff097807 */ /* 0x000fca0004000000 */
[----:B------:R-:W-:-:S06]  /*0120*/  IMAD.WIDE.U32 R8, R9, 0x4, R4 ;  /* 0x0000000409087825 */ /* 0x000fcc00078e0004 */
[----:B------:R-:W3:Y:S04]  /*0130*/  LDG.E R8, desc[UR6][R8.64] ;  /* 0x0000000608087981 */ /* 0x000ee8000c1e1900 */
[----:B------:R-:W2:Y:S01]  /*0140*/  @P1 LDG.E R0, desc[UR6][R4.64+-0x4] ;  /* 0xfffffc0604001981 */ /* 0x000ea2000c1e1900 */
[----:B------:R-:W-:Y:S02]  /*0150*/  IMAD.MOV.U32 R11, RZ, RZ, 0x3eaaaaab ;  /* 0x3eaaaaabff0b7424 */ /* 0x000fe400078e00ff */
[----:B0-----:R-:W-:-:S04]  /*0160*/  IMAD.MOV.U32 R6, RZ, RZ, 0x40400000 ;  /* 0x40400000ff067424 */ /* 0x001fc800078e00ff */
[----:B------:R-:W-:Y:S01]  /*0170*/  FFMA R6, R11, -R6, 1 ;  /* 0x3f8000000b067423 */ /* 0x000fe20000000806 */
[----:B------:R-:W-:Y:S01]  /*0180*/  BSSY.RECONVERGENT B1, `(.L_x_0) ;  /* 0x000000c000017945 */ /* 0x000fe20003800200 */
[----:B--2---:R-:W-:-:S04]  /*0190*/  FADD R3, R3, R0 ;  /* 0x0000000003037221 */ /* 0x004fc80000000000 */
[----:B---3--:R-:W-:-:S04]  /*01a0*/  FADD R0, R8, R3 ;  /* 0x0000000308007221 */ /* 0x008fc80000000000 */
[----:B------:R-:W0:Y:S01]  /*01b0*/  FCHK P0, R0, 3 ;  /* 0x4040000000007902 */ /* 0x000e220000000000 */
[----:B------:R-:W-:-:S04]  /*01c0*/  FFMA R3, R6, R11, 0.3333333432674407959 ;  /* 0x3eaaaaab06037423 */ /* 0x000fc8000000000b */
[----:B------:R-:W-:-:S04]  /*01d0*/  FFMA R6, R0, R3, RZ ;  /* 0x0000000300067223 */ /* 0x000fc800000000ff */
[----:B------:R-:W-:-:S04]  /*01e0*/  FFMA R7, R6, -3, R0 ;  /* 0xc040000006077823 */ /* 0x000fc80000000000 */
[----:B------:R-:W-:Y:S01]  /*01f0*/  FFMA R7, R3, R7, R6 ;  /* 0x0000000703077223 */ /* 0x000fe20000000006 */
[----:B0-----:R-:W-:Y:S06]  /*0200*/  @!P0 BRA `(.L_x_1) ;  /* 0x00000000000c8947 */ /* 0x001fec0003800000 */
[----:B------:R-:W-:-:S07]  /*0210*/  MOV R4, 0x230 ;  /* 0x0000023000047802 */ /* 0x000fce0000000f00 */
[----:B------:R-:W-:Y:S05]  /*0220*/  CALL.REL.NOINC `($__internal_0_$__cuda_sm3x_div_rn_noftz_f32_slowpath) ;  /* 0x0000000000187944 */ /* 0x000fea0003c00000 */
[----:B------:R-:W-:-:S07]  /*0230*/  IMAD.MOV.U32 R7, RZ, RZ, R3 ;  /* 0x000000ffff077224 */ /* 0x000fce00078e0003 */
.L_x_1:
[----:B------:R-:W-:Y:S05]  /*0240*/  BSYNC.RECONVERGENT B1 ;  /* 0x0000000000017941 */ /* 0x000fea0003800200 */
.L_x_0:
[----:B------:R-:W0:Y:S02]  /*0250*/  LDC.64 R4, c[0x0][0x388] ;  /* 0x0000e200ff047b82 */ /* 0x000e240000000a00 */
[----:B0-----:R-:W-:-:S05]  /*0260*/  IMAD.WIDE R2, R2, 0x4, R4 ;  /* 0x0000000402027825 */ /* 0x001fca00078e0204 */
[----:B------:R-:W-:Y:S01]  /*0270*/  STG.E desc[UR6][R2.64], R7 ;  /* 0x0000000702007986 */ /* 0x000fe2000c101906 */
[----:B------:R-:W-:Y:S05]  /*0280*/  EXIT ;  /* 0x000000000000794d */ /* 0x000fea0003800000 */
        .weak           $__internal_0_$__cuda_sm3x_div_rn_noftz_f32_slowpath
        .type           $__internal_0_$__cuda_sm3x_div_rn_noftz_f32_slowpath,@function
        .size           $__internal_0_$__cuda_sm3x_div_rn_noftz_f32_slowpath,(.L_x_15 - $__internal_0_$__cuda_sm3x_div_rn_noftz_f32_slowpath)
$__internal_0_$__cuda_sm3x_div_rn_noftz_f32_slowpath:
[--C-:B------:R-:W-:Y:S01]  /*0290*/  SHF.R.U32.HI R3, RZ, 0x17, R0.reuse ;  /* 0x00000017ff037819 */ /* 0x100fe20000011600 */
[----:B------:R-:W-:Y:S04]  /*02a0*/  BSSY.RECONVERGENT B0, `(.L_x_2) ;  /* 0x000005c000007945 */ /* 0x000fe80003800200 */
[----:B------:R-:W-:Y:S01]  /*02b0*/  BSSY.RELIABLE B2, `(.L_x_3) ;  /* 0x000001a000027945 */ /* 0x000fe20003800100 */
[----:B------:R-:W-:Y:S01]  /*02c0*/  LOP3.LUT R8, R3, 0xff, RZ, 0xc0, !PT ;  /* 0x000000ff03087812 */ /* 0x000fe200078ec0ff */
[----:B------:R-:W-:-:S04]  /*02d0*/  IMAD.MOV.U32 R3, RZ, RZ, R0 ;  /* 0x000000ffff037224 */ /* 0x000fc800078e0000 */
[----:B------:R-:W-:-:S05]  /*02e0*/  VIADD R7, R8, 0xffffffff ;  /* 0xffffffff08077836 */ /* 0x000fca0000000000 */
[----:B------:R-:W-:-:S13]  /*02f0*/  ISETP.GT.U32.OR P0, PT, R7, 0xfd, !PT ;  /* 0x000000fd0700780c */ /* 0x000fda0007f04470 */
[----:B------:R-:W-:Y:S01]  /*0300*/  @!P0 IMAD.MOV.U32 R5, RZ, RZ, RZ ;  /* 0x000000ffff058224 */ /* 0x000fe200078e00ff */
[----:B------:R-:W-:Y:S06]  /*0310*/  @!P0 BRA `(.L_x_4) ;  /* 0x00000000004c8947 */ /* 0x000fec0003800000 */
[----:B------:R-:W-:-:S13]  /*0320*/  FSETP.GTU.FTZ.AND P0, PT, |R0|, +INF , PT ;  /* 0x7f8000000000780b */ /* 0x000fda0003f1c200 */
[----:B------:R-:W-:Y:S05]  /*0330*/  @P0 BREAK.RELIABLE B2 ;  /* 0x0000000000020942 */ /* 0x000fea0003800100 */
[----:B------:R-:W-:Y:S05]  /*0340*/  @P0 BRA `(.L_x_5) ;  /* 0x0000000400400947 */ /* 0x000fea0003800000 */
[----:B------:R-:W-:-:S05]  /*0350*/  IMAD.MOV.U32 R6, RZ, RZ, 0x40400000 ;  /* 0x40400000ff067424 */ /* 0x000fca00078e00ff */
[----:B------:R-:W-:-:S13]  /*0360*/  LOP3.LUT P0, RZ, R6, 0x7fffffff, R3, 0xc8, !PT ;  /* 0x7fffffff06ff7812 */ /* 0x000fda000780c803 */
[----:B------:R-:W-:Y:S05]  /*0370*/  @!P0 BREAK.RELIABLE B2 ;  /* 0x0000000000028942 */ /* 0x000fea0003800100 */
[----:B------:R-:W-:Y:S05]  /*0380*/  @!P0 BRA `(.L_x_6) ;  /* 0x0000000400288947 */ /* 0x000fea0003800000 */
[----:B------:R-:W-:-:S13]  /*0390*/  LOP3.LUT P0, RZ, R3, 0x7fffffff, RZ, 0xc0, !PT ;  /* 0x7fffffff03ff7812 */ /* 0x000fda000780c0ff */
[----:B------:R-:W-:Y:S05]  /*03a0*/  @!P0 BREAK.RELIABLE B2 ;  /* 0x0000000000028942 */ /* 0x000fea0003800100 */
[----:B------:R-:W-:Y:S05]  /*03b0*/  @!P0 BRA `(.L_x_7) ;  /* 0x0000000400148947 */ /* 0x000fea0003800000 */
[----:B------:R-:W-:Y:S02]  /*03c0*/  FSETP.NEU.FTZ.AND P1, PT, |R0|, +INF , PT ;  /* 0x7f8000000000780b */ /* 0x000fe40003f3d200 */
[----:B------:R-:W-:-:S04]  /*03d0*/  LOP3.LUT P0, RZ, R6, 0x7fffffff, RZ, 0xc0, !PT ;  /* 0x7fffffff06ff7812 */ /* 0x000fc8000780c0ff */
[----:B------:R-:W-:-:S13]  /*03e0*/  PLOP3.LUT P0, PT, P1, P0, PT, 0x2f, 0xf2 ;  /* 0x0000000000f2781c */ /* 0x000fda0000f00577 */
[----:B------:R-:W-:Y:S05]  /*03f0*/  @P0 BREAK.RELIABLE B2 ;  /* 0x0000000000020942 */ /* 0x000fea0003800100 */
[----:B------:R-:W-:Y:S05]  /*0400*/  @P0 BRA `(.L_x_8) ;  /* 0x0000000000f40947 */ /* 0x000fea0003800000 */
[----:B------:R-:W-:-:S13]  /*0410*/  ISETP.GE.AND P0, PT, R7, RZ, PT ;  /* 0x000000ff0700720c */ /* 0x000fda0003f06270 */
[----:B------:R-:W-:Y:S02]  /*0420*/  @P0 IMAD.MOV.U32 R5, RZ, RZ, RZ ;  /* 0x000000ffff050224 */ /* 0x000fe400078e00ff */
[----:B------:R-:W-:Y:S01]  /*0430*/  @!P0 FFMA R3, R0, 1.84467440737095516160e+19, RZ ;  /* 0x5f80000000038823 */ /* 0x000fe200000000ff */
[----:B------:R-:W-:-:S07]  /*0440*/  @!P0 IMAD.MOV.U32 R5, RZ, RZ, -0x40 ;  /* 0xffffffc0ff058424 */ /* 0x000fce00078e00ff */
.L_x_4:
[----:B------:R-:W-:Y:S05]  /*0450*/  BSYNC.RELIABLE B2 ;  /* 0x0000000000027941 */ /* 0x000fea0003800100 */
.L_x_3:
[----:B------:R-:W-:Y:S01]  /*0460*/  UMOV UR4, 0x40400000 ;  /* 0x4040000000047882 */ /* 0x000fe20000000000 */
[----:B------:R-:W-:Y:S01]  /*0470*/  VIADD R6, R8, 0xffffff81 ;  /* 0xffffff8108067836 */ /* 0x000fe20000000000 */
[----:B------:R-:W-:Y:S01]  /*0480*/  UIADD3 UR4, UPT, UPT, UR4, -0x800000, URZ ;  /* 0xff80000004047890 */ /* 0x000fe2000fffe0ff */
[----:B------:R-:W-:Y:S02]  /*0490*/  BSSY.RECONVERGENT B2, `(.L_x_9) ;  /* 0x0000033000027945 */ /* 0x000fe40003800200 */
[----:B------:R-:W-:Y:S01]  /*04a0*/  IMAD R0, R6, -0x800000, R3 ;  /* 0xff80000006007824 */ /* 0x000fe200078e0203 */
[----:B------:R-:W-:Y:S02]  /*04b0*/  IADD3 R5, PT, PT, R5, -0x1, R6 ;  /* 0xffffffff05057810 */ /* 0x000fe40007ffe006 */
[----:B------:R-:W-:-:S03]  /*04c0*/  FADD.FTZ R9, -RZ, -UR4 ;  /* 0x80000004ff097e21 */ /* 0x000fc60008010100 */
[----:B------:R-:W0:Y:S02]  /*04d0*/  MUFU.RCP R7, UR4 ;  /* 0x0000000400077d08 */ /* 0x000e240008001000 */
[----:B0-----:R-:W-:-:S04]  /*04e0*/  FFMA R8, R7, R9, 1 ;  /* 0x3f80000007087423 */ /* 0x001fc80000000009 */
[----:B------:R-:W-:-:S04]  /*04f0*/  FFMA R7, R7, R8, R7 ;  /* 0x0000000807077223 */ /* 0x000fc80000000007 */
[----:B------:R-:W-:-:S04]  /*0500*/  FFMA R8, R0, R7, RZ ;  /* 0x0000000700087223 */ /* 0x000fc800000000ff */
[----:B------:R-:W-:-:S04]  /*0510*/  FFMA R3, R9, R8, R0 ;  /* 0x0000000809037223 */ /* 0x000fc80000000000 */
[----:B------:R-:W-:-:S04]  /*0520*/  FFMA R8, R7, R3, R8 ;  /* 0x0000000307087223 */ /* 0x000fc80000000008 */
[----:B------:R-:W-:-:S04]  /*0530*/  FFMA R9, R9, R8, R0 ;  /* 0x0000000809097223 */ /* 0x000fc80000000000 */
[----:B------:R-:W-:-:S05]  /*0540*/  FFMA R3, R7, R9, R8 ;  /* 0x0000000907037223 */ /* 0x000fca0000000008 */
[----:B------:R-:W-:-:S04]  /*0550*/  SHF.R.U32.HI R0, RZ, 0x17, R3 ;  /* 0x00000017ff007819 */ /* 0x000fc80000011603 */
[----:B------:R-:W-:-:S05]  /*0560*/  LOP3.LUT R0, R0, 0xff, RZ, 0xc0, !PT ;  /* 0x000000ff00007812 */ /* 0x000fca00078ec0ff */
[----:B------:R-:W-:-:S04]  /*0570*/  IMAD.IADD R10, R0, 0x1, R5 ;  /* 0x00000001000a7824 */ /* 0x000fc800078e0205 */
[----:B------:R-:W-:-:S05]  /*0580*/  VIADD R0, R10, 0xffffffff ;  /* 0xffffffff0a007836 */ /* 0x000fca0000000000 */
[----:B------:R-:W-:-:S13]  /*0590*/  ISETP.GE.U32.AND P0, PT, R0, 0xfe, PT ;  /* 0x000000fe0000780c */ /* 0x000fda0003f06070 */
[----:B------:R-:W-:Y:S05]  /*05a0*/  @!P0 BRA `(.L_x_10) ;  /* 0x0000000000808947 */ /* 0x000fea0003800000 */
[----:B------:R-:W-:-:S13]  /*05b0*/  ISETP.GT.AND P0, PT, R10, 0xfe, PT ;  /* 0x000000fe0a00780c */ /* 0x000fda0003f04270 */
[----:B------:R-:W-:Y:S05]  /*05c0*/  @P0 BRA `(.L_x_11) ;  /* 0x00000000006c0947 */ /* 0x000fea0003800000 */
[----:B------:R-:W-:-:S13]  /*05d0*/  ISETP.GE.AND P0, PT, R10, 0x1, PT ;  /* 0x000000010a00780c */ /* 0x000fda0003f06270 */
[----:B------:R-:W-:Y:S05]  /*05e0*/  @P0 BRA `(.L_x_12) ;  /* 0x0000000000740947 */ /* 0x000fea0003800000 */
[----:B------:R-:W-:Y:S02]  /*05f0*/  ISETP.GE.AND P0, PT, R10, -0x18, PT ;  /* 0xffffffe80a00780c */ /* 0x000fe40003f06270 */
[----:B------:R-:W-:-:S11]  /*0600*/  LOP3.LUT R3, R3, 0x80000000, RZ, 0xc0, !PT ;  /* 0x8000000003037812 */ /* 0x000fd600078ec0ff */
[----:B------:R-:W-:Y:S05]  /*0610*/  @!P0 BRA `(.L_x_12) ;  /* 0x0000000000688947 */ /* 0x000fea0003800000 */
[CCC-:B------:R-:W-:Y:S01]  /*0620*/  FFMA.RZ R0, R7.reuse, R9.reuse, R8.reuse ;  /* 0x0000000907007223 */ /* 0x1c0fe2000000c008 */
[C---:B------:R-:W-:Y:S01]  /*0630*/  VIADD R6, R10.reuse, 0x20 ;  /* 0x000000200a067836 */ /* 0x040fe20000000000 */
[C---:B------:R-:W-:Y:S02]  /*0640*/  ISETP.NE.AND P2, PT, R10.reuse, RZ, PT ;  /* 0x000000ff0a00720c */ /* 0x040fe40003f45270 */
[----:B------:R-:W-:Y:S02]  /*0650*/  ISETP.NE.AND P1, PT, R10, RZ, PT ;  /* 0x000000ff0a00720c */ /* 0x000fe40003f25270 */
[----:B------:R-:W-:Y:S01]  /*0660*/  LOP3.LUT R5, R0, 0x7fffff, RZ, 0xc0, !PT ;  /* 0x007fffff00057812 */ /* 0x000fe200078ec0ff */
[CCC-:B------:R-:W-:Y:S01]  /*0670*/  FFMA.RP R0, R7.reuse, R9.reuse, R8.reuse ;  /* 0x0000000907007223 */ /* 0x1c0fe20000008008 */
[----:B------:R-:W-:Y:S01]  /*0680*/  FFMA.RM R7, R7, R9, R8 ;  /* 0x0000000907077223 */ /* 0x000fe20000004008 */
[----:B------:R-:W-:Y:S01]  /*0690*/  IMAD.MOV R8, RZ, RZ, -R10 ;  /* 0x000000ffff087224 */ /* 0x000fe200078e0a0a */
[----:B------:R-:W-:-:S03]  /*06a0*/  LOP3.LUT R5, R5, 0x800000, RZ, 0xfc, !PT ;  /* 0x0080000005057812 */ /* 0x000fc600078efcff */
[----:B------:R-:W-:Y:S02]  /*06b0*/  FSETP.NEU.FTZ.AND P0, PT, R0, R7, PT ;  /* 0x000000070000720b */ /* 0x000fe40003f1d000 */
[----:B------:R-:W-:Y:S02]  /*06c0*/  SHF.L.U32 R6, R5, R6, RZ ;  /* 0x0000000605067219 */ /* 0x000fe400000006ff */
[----:B------:R-:W-:Y:S02]  /*06d0*/  SEL R0, R8, RZ, P2 ;  /* 0x000000ff08007207 */ /* 0x000fe40001000000 */
[----:B------:R-:W-:Y:S02]  /*06e0*/  ISETP.NE.AND P1, PT, R6, RZ, P1 ;  /* 0x000000ff0600720c */ /* 0x000fe40000f25270 */
[----:B------:R-:W-:Y:S02]  /*06f0*/  SHF.R.U32.HI R0, RZ, R0, R5 ;  /* 0x00000000ff007219 */ /* 0x000fe40000011605 */
[----:B------:R-:W-:-:S02]  /*0700*/  PLOP3.LUT P0, PT, P0, P1, PT, 0xf8, 0x8f ;  /* 0x00000000008f781c */ /* 0x000fc40000703f70 */
[----:B------:R-:W-:Y:S02]  /*0710*/  SHF.R.U32.HI R6, RZ, 0x1, R0 ;  /* 0x00000001ff067819 */ /* 0x000fe40000011600 */
[----:B------:R-:W-:-:S04]  /*0720*/  SEL R5, RZ, 0x1, !P0 ;  /* 0x00000001ff057807 */ /* 0x000fc80004000000 */
[----:B------:R-:W-:-:S04]  /*0730*/  LOP3.LUT R5, R5, 0x1, R6, 0xf8, !PT ;  /* 0x0000000105057812 */ /* 0x000fc800078ef806 */
[----:B------:R-:W-:-:S05]  /*0740*/  LOP3.LUT R5, R5, R0, RZ, 0xc0, !PT ;  /* 0x0000000005057212 */ /* 0x000fca00078ec0ff */
[----:B------:R-:W-:-:S05]  /*0750*/  IMAD.IADD R6, R6, 0x1, R5 ;  /* 0x0000000106067824 */ /* 0x000fca00078e0205 */
[----:B------:R-:W-:Y:S01]  /*0760*/  LOP3.LUT R3, R6, R3, RZ, 0xfc, !PT ;  /* 0x0000000306037212 */ /* 0x000fe200078efcff */
[----:B------:R-:W-:Y:S06]  /*0770*/  BRA `(.L_x_12) ;  /* 0x0000000000107947 */ /* 0x000fec0003800000 */
.L_x_11:
[----:B------:R-:W-:-:S04]  /*0780*/  LOP3.LUT R3, R3, 0x80000000, RZ, 0xc0, !PT ;  /* 0x8000000003037812 */ /* 0x000fc800078ec0ff */
[----:B------:R-:W-:Y:S01]  /*0790*/  LOP3.LUT R3, R3, 0x7f800000, RZ, 0xfc, !PT ;  /* 0x7f80000003037812 */ /* 0x000fe200078efcff */
[----:B------:R-:W-:Y:S06]  /*07a0*/  BRA `(.L_x_12) ;  /* 0x0000000000047947 */ /* 0x000fec0003800000 */
.L_x_10:
[----:B------:R-:W-:-:S07]  /*07b0*/  IMAD R3, R5, 0x800000, R3 ;  /* 0x0080000005037824 */ /* 0x000fce00078e0203 */
.L_x_12:
[----:B------:R-:W-:Y:S05]  /*07c0*/  BSYNC.RECONVERGENT B2 ;  /* 0x0000000000027941 */ /* 0x000fea0003800200 */
.L_x_9:
[----:B------:R-:W-:Y:S05]  /*07d0*/  BRA `(.L_x_13) ;  /* 0x0000000000207947 */ /* 0x000fea0003800000 */
.L_x_8:
[----:B------:R-:W-:-:S04]  /*07e0*/  LOP3.LUT R3, R6, 0x80000000, R3, 0x48, !PT ;  /* 0x8000000006037812 */ /* 0x000fc800078e4803 */
[----:B------:R-:W-:Y:S01]  /*07f0*/  LOP3.LUT R3, R3, 0x7f800000, RZ, 0xfc, !PT ;  /* 0x7f80000003037812 */ /* 0x000fe200078efcff */
[----:B------:R-:W-:Y:S06]  /*0800*/  BRA `(.L_x_13) ;  /* 0x0000000000147947 */ /* 0x000fec0003800000 */
.L_x_7:
[----:B------:R-:W-:Y:S01]  /*0810*/  LOP3.LUT R3, R6, 0x80000000, R3, 0x48, !PT ;  /* 0x8000000006037812 */ /* 0x000fe200078e4803 */
[----:B------:R-:W-:Y:S06]  /*0820*/  BRA `(.L_x_13) ;  /* 0x00000000000c7947 */ /* 0x000fec0003800000 */
.L_x_6:
[----:B------:R-:W0:Y:S01]  /*0830*/  MUFU.RSQ R3, -QNAN ;  /* 0xffc0000000037908 */ /* 0x000e220000001400 */
[----:B------:R-:W-:Y:S05]  /*0840*/  BRA `(.L_x_13) ;  /* 0x0000000000047947 */ /* 0x000fea0003800000 */
.L_x_5:
[----:B------:R-:W-:-:S07]  /*0850*/  FADD.FTZ R3, R0, 3 ;  /* 0x4040000000037421 */ /* 0x000fce0000010000 */
.L_x_13:
[----:B------:R-:W-:Y:S05]  /*0860*/  BSYNC.RECONVERGENT B0 ;  /* 0x0000000000007941 */ /* 0x000fea0003800200 */
.L_x_2:
[----:B------:R-:W-:-:S04]  /*0870*/  IMAD.MOV.U32 R5, RZ, RZ, 0x0 ;  /* 0x00000000ff057424 */ /* 0x000fc800078e00ff */
[----:B0-----:R-:W-:Y:S05]  /*0880*/  RET.REL.NODEC R4 `(_Z10kernelFuncPfS_i) ;  /* 0xfffffff404dc7950 */ /* 0x001fea0003c3ffff */
.L_x_14:
[----:B------:R-:W-:-:S00]  /*0890*/  BRA `(.L_x_14) ;  /* 0xfffffffc00fc7947 */ /* 0x000fc0000383ffff */
[----:B------:R-:W-:-:S00]  /*08a0*/  NOP ;  /* 0x0000000000007918 */ /* 0x000fc00000000000 */
        /* <DEDUP_REMOVED lines=13> */
.L_x_15:


//--------------------- .nv.shared.reserved.0     --------------------------
	.section	.nv.shared.reserved.0,"aw",@nobits
	.weak		__nv_reservedSMEM_offset_0_alias
	.size		__nv_reservedSMEM_offset_0_alias, 0, 64
	.other		__nv_reservedSMEM_offset_0_alias,@"STO_CUDA_RESERVED_SHARED STV_DEFAULT"
__nv_reservedSMEM_offset_0_alias:
	.zero		0
	.zero		64


//--------------------- .nv.constant0._Z10kernelFuncPfS_i --------------------------
	.section	.nv.constant0._Z10kernelFuncPfS_i,"a",@progbits
	.sectionflags	@""
	.align	4
.nv.constant0._Z10kernelFuncPfS_i:
	.zero		916


//--------------------- SYMBOLS --------------------------

	.type		.nv.reservedSmem.offset0,@object
	.size		.nv.reservedSmem.offset0,0x4
